//
// Generated by NVIDIA NVVM Compiler
//
// Compiler Build ID: CL-36424714
// Cuda compilation tools, release 13.0, V13.0.88
// Based on NVVM 20.0.0
//

.version 9.0
.target sm_100
.address_size 64

	// .globl	_Z12addOneKernelPhm

.visible .entry _Z12addOneKernelPhm(
	.param .u64 .ptr .align 1 _Z12addOneKernelPhm_param_0,
	.param .u64 _Z12addOneKernelPhm_param_1
)
{
	.reg .pred 	%p<2>;
	.reg .b16 	%rs<3>;
	.reg .b32 	%r<5>;
	.reg .b64 	%rd<6>;

	ld.param.u64 	%rd2, [_Z12addOneKernelPhm_param_0];
	ld.param.u64 	%rd3, [_Z12addOneKernelPhm_param_1];
	mov.u32 	%r1, %ctaid.x;
	mov.u32 	%r2, %ntid.x;
	mov.u32 	%r3, %tid.x;
	mad.lo.s32 	%r4, %r1, %r2, %r3;
	cvt.u64.u32 	%rd1, %r4;
	setp.le.u64 	%p1, %rd3, %rd1;
	@%p1 bra 	$L__BB0_2;
	cvta.to.global.u64 	%rd4, %rd2;
	add.s64 	%rd5, %rd4, %rd1;
	ld.global.u8 	%rs1, [%rd5];
	add.s16 	%rs2, %rs1, 1;
	st.global.u8 	[%rd5], %rs2;
$L__BB0_2:
	ret;

}


// ===== COMPILED SASS (sm_100) =====

	.target	sm_100

	.elftype	@"ET_EXEC"


//--------------------- .note.nv.tkinfo           --------------------------
	.section	.note.nv.tkinfo,"",@"SHT_NOTE"
	.sectionflags	@"SHF_NOTE_NV_TKINFO"
	.tkinfo
        /*0018*/ 	.word	0x00000002
        /*0030*/ 	.string	""
        /*0030*/ 	.string	"ptxas"
        /*0030*/ 	.string	"Cuda compilation tools, release 13.0, V13.0.88"
        /*0030*/ 	.string	"Build cuda_13.0.r13.0/compiler.36424714_0"
        /*0030*/ 	.string	"-arch sm_100 -m 64 "



//--------------------- .note.nv.cuinfo           --------------------------
	.section	.note.nv.cuinfo,"",@"SHT_NOTE"
	.sectionflags	@"SHF_NOTE_NV_CUINFO"
        /*0018*/ 	.short	0x0002
        /*001a*/ 	.short	0x0064
        /*001c*/ 	.short	0x0082
	.zero		2


//--------------------- .nv.info                  --------------------------
	.section	.nv.info,"",@"SHT_CUDA_INFO"
	.align	4


	//----- nvinfo : EIATTR_REGCOUNT
	.align		4
        /*0000*/ 	.byte	0x04, 0x2f
        /*0002*/ 	.short	(.L_1 - .L_0)
	.align		4
.L_0:
        /*0004*/ 	.word	index@(_Z12addOneKernelPhm)
        /*0008*/ 	.word	0x00000008


	//----- nvinfo : EIATTR_FRAME_SIZE
	.align		4
.L_1:
        /*000c*/ 	.byte	0x04, 0x11
        /*000e*/ 	.short	(.L_3 - .L_2)
	.align		4
.L_2:
        /*0010*/ 	.word	index@(_Z12addOneKernelPhm)
        /*0014*/ 	.word	0x00000000


	//----- nvinfo : EIATTR_MIN_STACK_SIZE
	.align		4
.L_3:
        /*0018*/ 	.byte	0x04, 0x12
        /*001a*/ 	.short	(.L_5 - .L_4)
	.align		4
.L_4:
        /*001c*/ 	.word	index@(_Z12addOneKernelPhm)
        /*0020*/ 	.word	0x00000000
.L_5:


//--------------------- .nv.compat                --------------------------
	.section	.nv.compat,"",@"SHT_CUDA_COMPAT_INFO"
	.align	4
        /*0000*/ 	.byte	0x02, 0x09, 0x00, 0x00, 0x02, 0x02, 0x01, 0x00, 0x02, 0x05, 0x05, 0x00, 0x03, 0x07, 0x01, 0x01
        /*0010*/ 	.byte	0x02, 0x03, 0x00, 0x00, 0x02, 0x06, 0x01, 0x00, 0x04, 0x0b, 0x08, 0x00, 0x09, 0x00, 0x00, 0x00
        /*0020*/ 	.byte	0x00, 0x00, 0x00, 0x00


//--------------------- .nv.info._Z12addOneKernelPhm --------------------------
	.section	.nv.info._Z12addOneKernelPhm,"",@"SHT_CUDA_INFO"
	.sectionflags	@""
	.align	4


	//----- nvinfo : EIATTR_CUDA_API_VERSION
	.align		4
        /*0000*/ 	.byte	0x04, 0x37
        /*0002*/ 	.short	(.L_7 - .L_6)
.L_6:
        /*0004*/ 	.word	0x00000082


	//----- nvinfo : EIATTR_KPARAM_INFO
	.align		4
.L_7:
        /*0008*/ 	.byte	0x04, 0x17
        /*000a*/ 	.short	(.L_9 - .L_8)
.L_8:
        /*000c*/ 	.word	0x00000000
        /*0010*/ 	.short	0x0001
        /*0012*/ 	.short	0x0008
        /*0014*/ 	.byte	0x00, 0xf0, 0x21, 0x00


	//----- nvinfo : EIATTR_KPARAM_INFO
	.align		4
.L_9:
        /*0018*/ 	.byte	0x04, 0x17
        /*001a*/ 	.short	(.L_11 - .L_10)
.L_10:
        /*001c*/ 	.word	0x00000000
        /*0020*/ 	.short	0x0000
        /*0022*/ 	.short	0x0000
        /*0024*/ 	.byte	0x00, 0xf5, 0x21, 0x00


	//----- nvinfo : EIATTR_SPARSE_MMA_MASK
	.align		4
.L_11:
        /*0028*/ 	.byte	0x03, 0x50
        /*002a*/ 	.short	0x0000


	//----- nvinfo : EIATTR_MAXREG_COUNT
	.align		4
        /*002c*/ 	.byte	0x03, 0x1b
        /*002e*/ 	.short	0x00ff


	//----- nvinfo : EIATTR_MERCURY_ISA_VERSION
	.align		4
        /*0030*/ 	.byte	0x03, 0x5f
        /*0032*/ 	.short	0x0101


	//----- nvinfo : EIATTR_VRC_CTA_INIT_COUNT
	.align		4
        /*0034*/ 	.byte	0x02, 0x4a
	.zero		1
	.zero		1


	//----- nvinfo : EIATTR_EXIT_INSTR_OFFSETS
	.align		4
        /*0038*/ 	.byte	0x04, 0x1c
        /*003a*/ 	.short	(.L_13 - .L_12)


	//   ....[0]....
.L_12:
        /*003c*/ 	.word	0x00000080


	//   ....[1]....
        /*0040*/ 	.word	0x00000100


	//----- nvinfo : EIATTR_CBANK_PARAM_SIZE
	.align		4
.L_13:
        /*0044*/ 	.byte	0x03, 0x19
        /*0046*/ 	.short	0x0010


	//----- nvinfo : EIATTR_PARAM_CBANK
	.align		4
        /*0048*/ 	.byte	0x04, 0x0a
        /*004a*/ 	.short	(.L_15 - .L_14)
	.align		4
.L_14:
        /*004c*/ 	.word	index@(.nv.constant0._Z12addOneKernelPhm)
        /*0050*/ 	.short	0x0380
        /*0052*/ 	.short	0x0010


	//----- nvinfo : EIATTR_SW_WAR
	.align		4
.L_15:
        /*0054*/ 	.byte	0x04, 0x36
        /*0056*/ 	.short	(.L_17 - .L_16)
.L_16:
        /*0058*/ 	.word	0x00000008
.L_17:


//--------------------- .nv.callgraph             --------------------------
	.section	.nv.callgraph,"",@"SHT_CUDA_CALLGRAPH"
	.align	4
	.sectionentsize	8
	.align		4
        /*0000*/ 	.word	0x00000000
	.align		4
        /*0004*/ 	.word	0xffffffff
	.align		4
        /*0008*/ 	.word	0x00000000
	.align		4
        /*000c*/ 	.word	0xfffffffe
	.align		4
        /*0010*/ 	.word	0x00000000
	.align		4
        /*0014*/ 	.word	0xfffffffd
	.align		4
        /*0018*/ 	.word	0x00000000
	.align		4
        /*001c*/ 	.word	0xfffffffc


//--------------------- .text._Z12addOneKernelPhm --------------------------
	.section	.text._Z12addOneKernelPhm,"ax",@progbits
	.align	128
        .global         _Z12addOneKernelPhm
        .type           _Z12addOneKernelPhm,@function
        .size           _Z12addOneKernelPhm,(.L_x_1 - _Z12addOneKernelPhm)
        .other          _Z12addOneKernelPhm,@"STO_CUDA_ENTRY STV_DEFAULT"
_Z12addOneKernelPhm:
.text._Z12addOneKernelPhm:
[----:B------:R-:W-:Y:S01]  /*0000*/  LDC R1, c[0x0][0x37c] ;  /* 0x0000df00ff017b82 */ /* 0x000fe20000000800 */
[----:B------:R-:W0:Y:S07]  /*0010*/  S2R R3, SR_TID.X ;  /* 0x0000000000037919 */ /* 0x000e2e0000002100 */
[----:B------:R-:W0:Y:S01]  /*0020*/  S2UR UR4, SR_CTAID.X ;  /* 0x00000000000479c3 */ /* 0x000e220000002500 */
[----:B------:R-:W1:Y:S07]  /*0030*/  LDCU.64 UR6, c[0x0][0x388] ;  /* 0x00007100ff0677ac */ /* 0x000e6e0008000a00 */
[----:B------:R-:W0:Y:S02]  /*0040*/  LDC R2, c[0x0][0x360] ;  /* 0x0000d800ff027b82 */ /* 0x000e240000000800 */
[----:B0-----:R-:W-:-:S05]  /*0050*/  IMAD R2, R2, UR4, R3 ;  /* 0x0000000402027c24 */ /* 0x001fca000f8e0203 */
[----:B-1----:R-:W-:-:S04]  /*0060*/  ISETP.GE.U32.AND P0, PT, R2, UR6, PT ;  /* 0x0000000602007c0c */ /* 0x002fc8000bf06070 */
[----:B------:R-:W-:-:S13]  /*0070*/  ISETP.GE.U32.AND.EX P0, PT, RZ, UR7, PT, P0 ;  /* 0x00000007ff007c0c */ /* 0x000fda000bf06100 */
[----:B------:R-:W-:Y:S05]  /*0080*/  @P0 EXIT ;  /* 0x000000000000094d */ /* 0x000fea0003800000 */
[----:B------:R-:W0:Y:S01]  /*0090*/  LDCU.64 UR6, c[0x0][0x380] ;  /* 0x00007000ff0677ac */ /* 0x000e220008000a00 */
[----:B------:R-:W1:Y:S01]  /*00a0*/  LDCU.64 UR4, c[0x0][0x358] ;  /* 0x00006b00ff0477ac */ /* 0x000e620008000a00 */
[----:B0-----:R-:W-:-:S05]  /*00b0*/  IADD3 R2, P0, PT, R2, UR6, RZ ;  /* 0x0000000602027c10 */ /* 0x001fca000ff1e0ff */
[----:B------:R-:W-:-:S05]  /*00c0*/  IMAD.X R3, RZ, RZ, UR7, P0 ;  /* 0x00000007ff037e24 */ /* 0x000fca00080e06ff */
[----:B-1----:R-:W2:Y:S02]  /*00d0*/  LDG.E.U8 R0, desc[UR4][R2.64] ;  /* 0x0000000402007981 */ /* 0x002ea4000c1e1100 */
[----:B--2---:R-:W-:-:S05]  /*00e0*/  VIADD R5, R0, 0x1 ;  /* 0x0000000100057836 */ /* 0x004fca0000000000 */
[----:B------:R-:W-:Y:S01]  /*00f0*/  STG.E.U8 desc[UR4][R2.64], R5 ;  /* 0x0000000502007986 */ /* 0x000fe2000c101104 */
[----:B------:R-:W-:Y:S05]  /*0100*/  EXIT ;  /* 0x000000000000794d */ /* 0x000fea0003800000 */
.L_x_0:
[----:B------:R-:W-:-:S00]  /*0110*/  BRA `(.L_x_0) ;  /* 0xfffffffc00fc7947 */ /* 0x000fc0000383ffff */
[----:B------:R-:W-:-:S00]  /*0120*/  NOP ;  /* 0x0000000000007918 */ /* 0x000fc00000000000 */
        /* <DEDUP_REMOVED lines=13> */
.L_x_1:


//--------------------- .nv.shared.reserved.0     --------------------------
	.section	.nv.shared.reserved.0,"aw",@nobits
	.weak		__nv_reservedSMEM_offset_0_alias
	.size		__nv_reservedSMEM_offset_0_alias, 0, 64
	.other		__nv_reservedSMEM_offset_0_alias,@"STO_CUDA_RESERVED_SHARED STV_DEFAULT"
__nv_reservedSMEM_offset_0_alias:
	.zero		0
	.zero		64


//--------------------- .nv.constant0._Z12addOneKernelPhm --------------------------
	.section	.nv.constant0._Z12addOneKernelPhm,"a",@progbits
	.sectionflags	@""
	.align	4
.nv.constant0._Z12addOneKernelPhm:
	.zero		912


//--------------------- SYMBOLS --------------------------

	.type		.nv.reservedSmem.offset0,@object
	.size		.nv.reservedSmem.offset0,0x4
